	.headerflags	@"EF_CUDA_TEXMODE_UNIFIED EF_CUDA_64BIT_ADDRESS EF_CUDA_ACCELERATORS EF_CUDA_SM90 EF_CUDA_VIRTUAL_SM(EF_CUDA_SM90)"
	.elftype	@"ET_EXEC"


//--------------------- .nv.info                  --------------------------
	.section	.nv.info,"",@"SHT_CUDA_INFO"
	.align	4


	//----- nvinfo : EIATTR_REGCOUNT
	.align		4
        /*0000*/ 	.byte	0x04, 0x2f
        /*0002*/ 	.short	(.L_3 - .L_2)
	.align		4
.L_2:
        /*0004*/ 	.word	index@(triton_poi_fused__native_batch_norm_legit_no_training_relu_47)
        /*0008*/ 	.word	0x00000026


	//----- nvinfo : EIATTR_MIN_STACK_SIZE
	.align		4
.L_3:
        /*000c*/ 	.byte	0x04, 0x12
        /*000e*/ 	.short	(.L_5 - .L_4)
	.align		4
.L_4:
        /*0010*/ 	.word	index@(triton_poi_fused__native_batch_norm_legit_no_training_relu_47)
        /*0014*/ 	.word	0x00000000


	//----- nvinfo : EIATTR_FRAME_SIZE
	.align		4
.L_5:
        /*0018*/ 	.byte	0x04, 0x11
        /*001a*/ 	.short	(.L_7 - .L_6)
	.align		4
.L_6:
        /*001c*/ 	.word	index@(triton_poi_fused__native_batch_norm_legit_no_training_relu_47)
        /*0020*/ 	.word	0x00000000


	//----- nvinfo : EIATTR_MIN_STACK_SIZE
	.align		4
.L_7:
        /*0024*/ 	.byte	0x04, 0x12
        /*0026*/ 	.short	(.L_9 - .L_8)
	.align		4
.L_8:
        /*0028*/ 	.word	index@(triton_poi_fused__native_batch_norm_legit_no_training_relu_47)
        /*002c*/ 	.word	0x00000000
.L_9:


//--------------------- .nv.info.triton_poi_fused__native_batch_norm_legit_no_training_relu_47 --------------------------
	.section	.nv.info.triton_poi_fused__native_batch_norm_legit_no_training_relu_47,"",@"SHT_CUDA_INFO"
	.sectionflags	@""
	.align	4


	//----- nvinfo : EIATTR_CUDA_API_VERSION
	.align		4
        /*0000*/ 	.byte	0x04, 0x37
        /*0002*/ 	.short	(.L_11 - .L_10)
.L_10:
        /*0004*/ 	.word	0x0000007c


	//----- nvinfo : EIATTR_KPARAM_INFO
	.align		4
.L_11:
        /*0008*/ 	.byte	0x04, 0x17
        /*000a*/ 	.short	(.L_13 - .L_12)
.L_12:
        /*000c*/ 	.word	0x00000000
        /*0010*/ 	.short	0x0007
        /*0012*/ 	.short	0x0034
        /*0014*/ 	.byte	0x00, 0xf0, 0x11, 0x00


	//----- nvinfo : EIATTR_KPARAM_INFO
	.align		4
.L_13:
        /*0018*/ 	.byte	0x04, 0x17
        /*001a*/ 	.short	(.L_15 - .L_14)
.L_14:
        /*001c*/ 	.word	0x00000000
        /*0020*/ 	.short	0x0006
        /*0022*/ 	.short	0x0030
        /*0024*/ 	.byte	0x00, 0xf0, 0x11, 0x00


	//----- nvinfo : EIATTR_KPARAM_INFO
	.align		4
.L_15:
        /*0028*/ 	.byte	0x04, 0x17
        /*002a*/ 	.short	(.L_17 - .L_16)
.L_16:
        /*002c*/ 	.word	0x00000000
        /*0030*/ 	.short	0x0005
        /*0032*/ 	.short	0x0028
        /*0034*/ 	.byte	0x00, 0xf4, 0x21, 0x00


	//----- nvinfo : EIATTR_KPARAM_INFO
	.align		4
.L_17:
        /*0038*/ 	.byte	0x04, 0x17
        /*003a*/ 	.short	(.L_19 - .L_18)
.L_18:
        /*003c*/ 	.word	0x00000000
        /*0040*/ 	.short	0x0004
        /*0042*/ 	.short	0x0020
        /*0044*/ 	.byte	0x00, 0xf4, 0x21, 0x00


	//----- nvinfo : EIATTR_KPARAM_INFO
	.align		4
.L_19:
        /*0048*/ 	.byte	0x04, 0x17
        /*004a*/ 	.short	(.L_21 - .L_20)
.L_20:
        /*004c*/ 	.word	0x00000000
        /*0050*/ 	.short	0x0003
        /*0052*/ 	.short	0x0018
        /*0054*/ 	.byte	0x00, 0xf4, 0x21, 0x00


	//----- nvinfo : EIATTR_KPARAM_INFO
	.align		4
.L_21:
        /*0058*/ 	.byte	0x04, 0x17
        /*005a*/ 	.short	(.L_23 - .L_22)
.L_22:
        /*005c*/ 	.word	0x00000000
        /*0060*/ 	.short	0x0002
        /*0062*/ 	.short	0x0010
        /*0064*/ 	.byte	0x00, 0xf4, 0x21, 0x00


	//----- nvinfo : EIATTR_KPARAM_INFO
	.align		4
.L_23:
        /*0068*/ 	.byte	0x04, 0x17
        /*006a*/ 	.short	(.L_25 - .L_24)
.L_24:
        /*006c*/ 	.word	0x00000000
        /*0070*/ 	.short	0x0001
        /*0072*/ 	.short	0x0008
        /*0074*/ 	.byte	0x00, 0xf4, 0x21, 0x00


	//----- nvinfo : EIATTR_KPARAM_INFO
	.align		4
.L_25:
        /*0078*/ 	.byte	0x04, 0x17
        /*007a*/ 	.short	(.L_27 - .L_26)
.L_26:
        /*007c*/ 	.word	0x00000000
        /*0080*/ 	.short	0x0000
        /*0082*/ 	.short	0x0000
        /*0084*/ 	.byte	0x00, 0xf4, 0x21, 0x00


	//----- nvinfo : EIATTR_SPARSE_MMA_MASK
	.align		4
.L_27:
        /*0088*/ 	.byte	0x03, 0x50
        /*008a*/ 	.short	0x0000


	//----- nvinfo : EIATTR_MAXREG_COUNT
	.align		4
        /*008c*/ 	.byte	0x03, 0x1b
        /*008e*/ 	.short	0x00ff


	//----- nvinfo : EIATTR_EXIT_INSTR_OFFSETS
	.align		4
        /*0090*/ 	.byte	0x04, 0x1c
        /*0092*/ 	.short	(.L_29 - .L_28)


	//   ....[0]....
.L_28:
        /*0094*/ 	.word	0x000012f0


	//   ....[1]....
        /*0098*/ 	.word	0x00001390


	//----- nvinfo : EIATTR_REQNTID
	.align		4
.L_29:
        /*009c*/ 	.byte	0x04, 0x10
        /*009e*/ 	.short	(.L_31 - .L_30)
.L_30:
        /*00a0*/ 	.word	0x00000080
        /*00a4*/ 	.word	0x00000001
        /*00a8*/ 	.word	0x00000001


	//----- nvinfo : EIATTR_CBANK_PARAM_SIZE
	.align		4
.L_31:
        /*00ac*/ 	.byte	0x03, 0x19
        /*00ae*/ 	.short	0x0038


	//----- nvinfo : EIATTR_PARAM_CBANK
	.align		4
        /*00b0*/ 	.byte	0x04, 0x0a
        /*00b2*/ 	.short	(.L_33 - .L_32)
	.align		4
.L_32:
        /*00b4*/ 	.word	index@(.nv.constant0.triton_poi_fused__native_batch_norm_legit_no_training_relu_47)
        /*00b8*/ 	.short	0x0210
        /*00ba*/ 	.short	0x0038


	//----- nvinfo : EIATTR_SW_WAR
	.align		4
.L_33:
        /*00bc*/ 	.byte	0x04, 0x36
        /*00be*/ 	.short	(.L_35 - .L_34)
.L_34:
        /*00c0*/ 	.word	0x00000008
.L_35:


//--------------------- .nv.callgraph             --------------------------
	.section	.nv.callgraph,"",@"SHT_CUDA_CALLGRAPH"
	.align	4
	.sectionentsize	8
	.align		4
        /*0000*/ 	.word	0x00000000
	.align		4
        /*0004*/ 	.word	0xffffffff
	.align		4
        /*0008*/ 	.word	0x00000000
	.align		4
        /*000c*/ 	.word	0xfffffffe
	.align		4
        /*0010*/ 	.word	0x00000000
	.align		4
        /*0014*/ 	.word	0xfffffffd
	.align		4
        /*0018*/ 	.word	0x00000000
	.align		4
        /*001c*/ 	.word	0xfffffffc


//--------------------- .nv.constant4             --------------------------
	.section	.nv.constant4,"a",@progbits
	.align	8
	.align		8
.nv.constant4:
        /*0000*/ 	.dword	_$_str
	.align		8
        /*0008*/ 	.dword	_$_str_$_2


//--------------------- .text.triton_poi_fused__native_batch_norm_legit_no_training_relu_47 --------------------------
	.section	.text.triton_poi_fused__native_batch_norm_legit_no_training_relu_47,"ax",@progbits
	.sectionflags	@"SHF_BARRIERS=1"
	.align	128
        .global         triton_poi_fused__native_batch_norm_legit_no_training_relu_47
        .type           triton_poi_fused__native_batch_norm_legit_no_training_relu_47,@function
        .size           triton_poi_fused__native_batch_norm_legit_no_training_relu_47,(.L_x_1 - triton_poi_fused__native_batch_norm_legit_no_training_relu_47)
        .other          triton_poi_fused__native_batch_norm_legit_no_training_relu_47,@"STO_CUDA_ENTRY STV_DEFAULT"
triton_poi_fused__native_batch_norm_legit_no_training_relu_47:
.text.triton_poi_fused__native_batch_norm_legit_no_training_relu_47:
[----:B------:R-:W0:Y:S01]  /*0000*/  LDC R1, c[0x0][0x28] ;  /* 0x00000a00ff017b82 */ /* 0x000e220000000800 */
[----:B------:R-:W1:Y:S07]  /*0010*/  S2R R2, SR_TID.X ;  /* 0x0000000000027919 */ /* 0x000e6e0000002100 */
[----:B------:R-:W2:Y:S01]  /*0020*/  LDC.64 R20, c[0x0][0x218] ;  /* 0x00008600ff147b82 */ /* 0x000ea20000000a00 */
[----:B------:R-:W-:Y:S02]  /*0030*/  CS2R R8, SRZ ;  /* 0x0000000000087805 */ /* 0x000fe4000001ff00 */
[----:B------:R-:W-:Y:S01]  /*0040*/  CS2R R10, SRZ ;  /* 0x00000000000a7805 */ /* 0x000fe2000001ff00 */
[----:B------:R-:W3:Y:S01]  /*0050*/  S2R R3, SR_CTAID.Y ;  /* 0x0000000000037919 */ /* 0x000ee20000002600 */
[----:B------:R-:W-:Y:S01]  /*0060*/  ULDC.64 UR6, c[0x0][0x208] ;  /* 0x0000820000067ab9 */ /* 0x000fe20000000a00 */
[----:B------:R-:W4:Y:S02]  /*0070*/  S2R R0, SR_CTAID.X ;  /* 0x0000000000007919 */ /* 0x000f240000002500 */
[----:B------:R-:W5:Y:S08]  /*0080*/  LDC.64 R32, c[0x0][0x210] ;  /* 0x00008400ff207b82 */ /* 0x000f700000000a00 */
[----:B------:R-:W2:Y:S01]  /*0090*/  LDC.64 R28, c[0x0][0x220] ;  /* 0x00008800ff1c7b82 */ /* 0x000ea20000000a00 */
[----:B-1----:R-:W-:-:S02]  /*00a0*/  SHF.L.U32 R4, R2, 0x2, RZ ;  /* 0x0000000202047819 */ /* 0x002fc400000006ff */
[----:B---3--:R-:W-:Y:S02]  /*00b0*/  SHF.L.U32 R3, R3, 0xa, RZ ;  /* 0x0000000a03037819 */ /* 0x008fe400000006ff */
[----:B------:R-:W-:Y:S02]  /*00c0*/  LOP3.LUT R4, R4, 0x1fc, RZ, 0xc0, !PT ;  /* 0x000001fc04047812 */ /* 0x000fe400078ec0ff */
[----:B----4-:R-:W-:Y:S02]  /*00d0*/  ISETP.GE.AND P2, PT, R0, 0xc4, PT ;  /* 0x000000c40000780c */ /* 0x010fe40003f46270 */
[----:B------:R-:W-:Y:S02]  /*00e0*/  LOP3.LUT R5, R3, R4, RZ, 0xfc, !PT ;  /* 0x0000000403057212 */ /* 0x000fe400078efcff */
[----:B------:R-:W-:Y:S02]  /*00f0*/  LOP3.LUT R12, R3, 0x200, R4, 0xfe, !PT ;  /* 0x00000200030c7812 */ /* 0x000fe400078efe04 */
[C---:B------:R-:W-:Y:S01]  /*0100*/  ISETP.GE.AND P1, PT, R5.reuse, 0x500, PT ;  /* 0x000005000500780c */ /* 0x040fe20003f26270 */
[C---:B------:R-:W-:Y:S01]  /*0110*/  IMAD.HI R6, R5.reuse, 0x66666667, RZ ;  /* 0x6666666705067827 */ /* 0x040fe200078e02ff */
[----:B------:R-:W-:-:S03]  /*0120*/  ISETP.LT.AND P0, PT, R5, 0x500, !P2 ;  /* 0x000005000500780c */ /* 0x000fc60005701270 */
[----:B------:R-:W-:Y:S01]  /*0130*/  IMAD.HI R13, R12, 0x66666667, RZ ;  /* 0x666666670c0d7827 */ /* 0x000fe200078e02ff */
[----:B------:R-:W-:-:S04]  /*0140*/  SHF.R.U32.HI R7, RZ, 0x1f, R6 ;  /* 0x0000001fff077819 */ /* 0x000fc80000011606 */
[----:B------:R-:W-:Y:S02]  /*0150*/  LEA.HI.SX32 R6, R6, R7, 0x19 ;  /* 0x0000000706067211 */ /* 0x000fe400078fcaff */
[----:B------:R-:W-:-:S03]  /*0160*/  SHF.R.U32.HI R14, RZ, 0x1f, R13 ;  /* 0x0000001fff0e7819 */ /* 0x000fc6000001160d */
[----:B------:R-:W-:Y:S01]  /*0170*/  IMAD R27, R6, -0x140, R5 ;  /* 0xfffffec0061b7824 */ /* 0x000fe200078e0205 */
[----:B------:R-:W-:Y:S02]  /*0180*/  CS2R R4, SRZ ;  /* 0x0000000000047805 */ /* 0x000fe4000001ff00 */
[----:B------:R-:W-:Y:S01]  /*0190*/  LEA.HI.SX32 R14, R13, R14, 0x19 ;  /* 0x0000000e0d0e7211 */ /* 0x000fe200078fcaff */
[----:B------:R-:W-:Y:S02]  /*01a0*/  IMAD R7, R0, 0x140, R27 ;  /* 0x0000014000077824 */ /* 0x000fe400078e021b */
[----:B--2---:R-:W-:-:S04]  /*01b0*/  IMAD.WIDE R16, R27, 0x4, R20 ;  /* 0x000000041b107825 */ /* 0x004fc800078e0214 */
[----:B------:R-:W-:Y:S01]  /*01c0*/  IMAD R19, R6, 0xf500, R7 ;  /* 0x0000f50006137824 */ /* 0x000fe200078e0207 */
[----:B------:R-:W-:Y:S01]  /*01d0*/  CS2R R6, SRZ ;  /* 0x0000000000067805 */ /* 0x000fe2000001ff00 */
[----:B------:R1:W2:Y:S02]  /*01e0*/  @!P1 LDG.E.EL.128 R8, desc[UR6][R16.64] ;  /* 0x0000000610089981 */ /* 0x0002a4000c2e1d00 */
[----:B-----5:R-:W-:-:S05]  /*01f0*/  IMAD.WIDE R18, R19, 0x4, R32 ;  /* 0x0000000413127825 */ /* 0x020fca00078e0220 */
[----:B------:R3:W2:Y:S01]  /*0200*/  @P0 LDG.E.EL.128 R4, desc[UR6][R18.64] ;  /* 0x0000000612040981 */ /* 0x0006a2000c2e1d00 */
[----:B------:R-:W-:Y:S01]  /*0210*/  IMAD R25, R14, -0x140, R12 ;  /* 0xfffffec00e197824 */ /* 0x000fe200078e020c */
[----:B------:R-:W-:-:S03]  /*0220*/  ISETP.GE.AND P0, PT, R12, 0x500, PT ;  /* 0x000005000c00780c */ /* 0x000fc60003f06270 */
[----:B------:R-:W-:Y:S01]  /*0230*/  IMAD R13, R14, 0xf500, R25 ;  /* 0x0000f5000e0d7824 */ /* 0x000fe200078e0219 */
[----:B------:R-:W-:-:S03]  /*0240*/  ISETP.LT.AND P2, PT, R12, 0x500, !P2 ;  /* 0x000005000c00780c */ /* 0x000fc60005741270 */
[----:B------:R-:W-:Y:S01]  /*0250*/  IMAD R13, R0, 0x140, R13 ;  /* 0x00000140000d7824 */ /* 0x000fe200078e020d */
[----:B------:R-:W-:Y:S02]  /*0260*/  CS2R R14, SRZ ;  /* 0x00000000000e7805 */ /* 0x000fe4000001ff00 */
[----:B-1----:R-:W-:Y:S02]  /*0270*/  CS2R R16, SRZ ;  /* 0x0000000000107805 */ /* 0x002fe4000001ff00 */
[----:B---3--:R-:W-:Y:S01]  /*0280*/  CS2R R18, SRZ ;  /* 0x0000000000127805 */ /* 0x008fe2000001ff00 */
[----:B------:R-:W-:Y:S01]  /*0290*/  IMAD.WIDE R32, R13, 0x4, R32 ;  /* 0x000000040d207825 */ /* 0x000fe200078e0220 */
[----:B------:R-:W-:Y:S02]  /*02a0*/  CS2R R12, SRZ ;  /* 0x00000000000c7805 */ /* 0x000fe4000001ff00 */
[----:B------:R-:W-:Y:S01]  /*02b0*/  CS2R R22, SRZ ;  /* 0x0000000000167805 */ /* 0x000fe2000001ff00 */
[----:B------:R-:W-:Y:S01]  /*02c0*/  IMAD.WIDE R34, R25, 0x4, R20 ;  /* 0x0000000419227825 */ /* 0x000fe200078e0214 */
[----:B------:R-:W-:-:S02]  /*02d0*/  CS2R R20, SRZ ;  /* 0x0000000000147805 */ /* 0x000fc4000001ff00 */
[----:B------:R-:W3:Y:S01]  /*02e0*/  @P2 LDG.E.EL.128 R12, desc[UR6][R32.64] ;  /* 0x00000006200c2981 */ /* 0x000ee2000c2e1d00 */
[----:B0-----:R-:W-:-:S03]  /*02f0*/  IMAD.WIDE R30, R27, 0x4, R28 ;  /* 0x000000041b1e7825 */ /* 0x001fc600078e021c */
[----:B------:R-:W3:Y:S04]  /*0300*/  @!P0 LDG.E.EL.128 R16, desc[UR6][R34.64] ;  /* 0x0000000622108981 */ /* 0x000ee8000c2e1d00 */
[----:B------:R-:W4:Y:S01]  /*0310*/  @!P1 LDG.E.EL.128 R20, desc[UR6][R30.64] ;  /* 0x000000061e149981 */ /* 0x000f22000c2e1d00 */
[----:B------:R-:W-:-:S04]  /*0320*/  IMAD.WIDE R28, R25, 0x4, R28 ;  /* 0x00000004191c7825 */ /* 0x000fc800078e021c */
[----:B--2---:R-:W-:Y:S01]  /*0330*/  FADD R8, -R8, R4 ;  /* 0x0000000408087221 */ /* 0x004fe20000000100 */
[----:B------:R-:W-:Y:S01]  /*0340*/  FADD R9, -R9, R5 ;  /* 0x0000000509097221 */ /* 0x000fe20000000100 */
[----:B------:R-:W-:Y:S01]  /*0350*/  FADD R10, -R10, R6 ;  /* 0x000000060a0a7221 */ /* 0x000fe20000000100 */
[----:B------:R-:W-:Y:S01]  /*0360*/  FADD R11, -R11, R7 ;  /* 0x000000070b0b7221 */ /* 0x000fe20000000100 */
[----:B------:R-:W-:Y:S02]  /*0370*/  CS2R R4, SRZ ;  /* 0x0000000000047805 */ /* 0x000fe4000001ff00 */
[----:B------:R-:W-:-:S06]  /*0380*/  CS2R R6, SRZ ;  /* 0x0000000000067805 */ /* 0x000fcc000001ff00 */
[----:B------:R0:W2:Y:S01]  /*0390*/  @!P0 LDG.E.EL.128 R4, desc[UR6][R28.64] ;  /* 0x000000061c048981 */ /* 0x0000a2000c2e1d00 */
[----:B---3--:R-:W-:Y:S01]  /*03a0*/  FADD R24, -R16, R12 ;  /* 0x0000000c10187221 */ /* 0x008fe20000000100 */
[----:B----4-:R-:W-:Y:S01]  /*03b0*/  FADD R16, R20, 9.9999997473787516356e-06 ;  /* 0x3727c5ac14107421 */ /* 0x010fe20000000000 */
[----:B------:R-:W-:-:S05]  /*03c0*/  FADD R21, R21, 9.9999997473787516356e-06 ;  /* 0x3727c5ac15157421 */ /* 0x000fca0000000000 */
[----:B------:R-:W1:Y:S08]  /*03d0*/  MUFU.SQRT R16, R16 ;  /* 0x0000001000107308 */ /* 0x000e700000002000 */
[----:B------:R-:W3:Y:S01]  /*03e0*/  MUFU.SQRT R21, R21 ;  /* 0x0000001500157308 */ /* 0x000ee20000002000 */
[----:B------:R-:W-:Y:S01]  /*03f0*/  FADD R23, R23, 9.9999997473787516356e-06 ;  /* 0x3727c5ac17177421 */ /* 0x000fe20000000000 */
[----:B------:R-:W-:Y:S01]  /*0400*/  FADD R17, -R17, R13 ;  /* 0x0000000d11117221 */ /* 0x000fe20000000100 */
[----:B------:R-:W-:Y:S01]  /*0410*/  HFMA2.MMA R13, -RZ, RZ, 1.625, 0 ;  /* 0x3e800000ff0d7435 */ /* 0x000fe200000001ff */
[----:B-1----:R-:W-:-:S04]  /*0420*/  FSETP.GT.AND P3, PT, R16, 8.50705917302346158658e+37, PT ;  /* 0x7e8000001000780b */ /* 0x002fc80003f64000 */
[----:B------:R-:W1:Y:S01]  /*0430*/  MUFU.SQRT R20, R23 ;  /* 0x0000001700147308 */ /* 0x000e620000002000 */
[C---:B------:R-:W-:Y:S02]  /*0440*/  FSETP.GEU.AND P4, PT, R16.reuse, 1.175494350822287508e-38, PT ;  /* 0x008000001000780b */ /* 0x040fe40003f8e000 */
[C---:B---3--:R-:W-:Y:S02]  /*0450*/  FSETP.GT.AND P5, PT, R21.reuse, 8.50705917302346158658e+37, PT ;  /* 0x7e8000001500780b */ /* 0x048fe40003fa4000 */
[----:B------:R-:W-:Y:S01]  /*0460*/  FSETP.GEU.AND P2, PT, R21, 1.175494350822287508e-38, PT ;  /* 0x008000001500780b */ /* 0x000fe20003f4e000 */
[----:B------:R-:W-:Y:S01]  /*0470*/  FADD R19, -R19, R15 ;  /* 0x0000000f13137221 */ /* 0x000fe20000000100 */
[C---:B------:R-:W-:Y:S02]  /*0480*/  FSEL R15, R13.reuse, 1, P3 ;  /* 0x3f8000000d0f7808 */ /* 0x040fe40001800000 */
[----:B------:R-:W-:Y:S01]  /*0490*/  @P3 FMUL R16, R16, 0.25 ;  /* 0x3e80000010103820 */ /* 0x000fe20000400000 */
[----:B------:R-:W-:Y:S01]  /*04a0*/  FADD R14, -R18, R14 ;  /* 0x0000000e120e7221 */ /* 0x000fe20000000100 */
[----:B------:R-:W-:-:S03]  /*04b0*/  FSEL R18, R13, 1, P5 ;  /* 0x3f8000000d127808 */ /* 0x000fc60002800000 */
[----:B------:R-:W-:Y:S01]  /*04c0*/  @!P4 FMUL R16, R16, 16777216 ;  /* 0x4b8000001010c820 */ /* 0x000fe20000400000 */
[----:B------:R-:W-:Y:S01]  /*04d0*/  @!P4 FMUL R15, R15, 16777216 ;  /* 0x4b8000000f0fc820 */ /* 0x000fe20000400000 */
[----:B-1----:R-:W-:Y:S01]  /*04e0*/  FSETP.GT.AND P4, PT, R20, 8.50705917302346158658e+37, PT ;  /* 0x7e8000001400780b */ /* 0x002fe20003f84000 */
[----:B------:R-:W-:Y:S01]  /*04f0*/  @P5 FMUL R21, R21, 0.25 ;  /* 0x3e80000015155820 */ /* 0x000fe20000400000 */
[----:B------:R-:W-:-:S03]  /*0500*/  @!P2 FMUL R18, R18, 16777216 ;  /* 0x4b8000001212a820 */ /* 0x000fc60000400000 */
[----:B------:R-:W-:Y:S01]  /*0510*/  @!P2 FMUL R21, R21, 16777216 ;  /* 0x4b8000001515a820 */ /* 0x000fe20000400000 */
[----:B------:R-:W-:Y:S01]  /*0520*/  FSETP.GEU.AND P2, PT, R20, 1.175494350822287508e-38, PT ;  /* 0x008000001400780b */ /* 0x000fe20003f4e000 */
[----:B------:R-:W1:Y:S01]  /*0530*/  MUFU.RCP R16, R16 ;  /* 0x0000001000107308 */ /* 0x000e620000001000 */
[----:B------:R-:W-:-:S05]  /*0540*/  FADD R22, R22, 9.9999997473787516356e-06 ;  /* 0x3727c5ac16167421 */ /* 0x000fca0000000000 */
[----:B------:R-:W-:Y:S02]  /*0550*/  @P4 FMUL R20, R20, 0.25 ;  /* 0x3e80000014144820 */ /* 0x000fe40000400000 */
[----:B------:R-:W3:Y:S04]  /*0560*/  MUFU.RCP R21, R21 ;  /* 0x0000001500157308 */ /* 0x000ee80000001000 */
[----:B------:R-:W-:-:S04]  /*0570*/  @!P2 FMUL R20, R20, 16777216 ;  /* 0x4b8000001414a820 */ /* 0x000fc80000400000 */
[----:B------:R-:W4:Y:S01]  /*0580*/  MUFU.SQRT R12, R22 ;  /* 0x00000016000c7308 */ /* 0x000f220000002000 */
[----:B-1----:R-:W-:-:S07]  /*0590*/  FMUL R15, R16, R15 ;  /* 0x0000000f100f7220 */ /* 0x002fce0000400000 */
[----:B0-----:R-:W0:Y:S01]  /*05a0*/  MUFU.RCP R28, R20 ;  /* 0x00000014001c7308 */ /* 0x001e220000001000 */
[----:B---3--:R-:W-:Y:S01]  /*05b0*/  FMUL R16, R21, R18 ;  /* 0x0000001215107220 */ /* 0x008fe20000400000 */
[----:B------:R-:W-:Y:S02]  /*05c0*/  FSEL R21, R13, 1, P4 ;  /* 0x3f8000000d157808 */ /* 0x000fe40002000000 */
[----:B----4-:R-:W-:-:S03]  /*05d0*/  FSETP.GT.AND P3, PT, R12, 8.50705917302346158658e+37, PT ;  /* 0x7e8000000c00780b */ /* 0x010fc60003f64000 */
[----:B------:R-:W-:Y:S01]  /*05e0*/  @!P2 FMUL R21, R21, 16777216 ;  /* 0x4b8000001515a820 */ /* 0x000fe20000400000 */
[----:B------:R-:W-:-:S03]  /*05f0*/  FSETP.GEU.AND P5, PT, R12, 1.175494350822287508e-38, PT ;  /* 0x008000000c00780b */ /* 0x000fc60003fae000 */
[----:B0-----:R-:W-:Y:S01]  /*0600*/  FMUL R28, R28, R21 ;  /* 0x000000151c1c7220 */ /* 0x001fe20000400000 */
[----:B------:R-:W-:-:S05]  /*0610*/  FSEL R18, R13, 1, P3 ;  /* 0x3f8000000d127808 */ /* 0x000fca0001800000 */
[----:B------:R-:W-:Y:S01]  /*0620*/  @P3 FMUL R12, R12, 0.25 ;  /* 0x3e8000000c0c3820 */ /* 0x000fe20000400000 */
[----:B------:R-:W-:-:S03]  /*0630*/  P2R R26, PR, RZ, 0x2 ;  /* 0x00000002ff1a7803 */ /* 0x000fc60000000000 */
[----:B------:R-:W-:Y:S01]  /*0640*/  @!P5 FMUL R12, R12, 16777216 ;  /* 0x4b8000000c0cd820 */ /* 0x000fe20000400000 */
[----:B------:R-:W-:Y:S01]  /*0650*/  @!P5 FMUL R18, R18, 16777216 ;  /* 0x4b8000001212d820 */ /* 0x000fe20000400000 */
[----:B------:R-:W-:Y:S01]  /*0660*/  FMUL R16, R16, R9 ;  /* 0x0000000910107220 */ /* 0x000fe20000400000 */
[----:B------:R-:W-:Y:S01]  /*0670*/  FMUL R15, R15, R8 ;  /* 0x000000080f0f7220 */ /* 0x000fe20000400000 */
[----:B------:R-:W-:Y:S01]  /*0680*/  CS2R R8, SRZ ;  /* 0x0000000000087805 */ /* 0x000fe2000001ff00 */
[----:B--2---:R-:W-:Y:S01]  /*0690*/  FADD R4, R4, 9.9999997473787516356e-06 ;  /* 0x3727c5ac04047421 */ /* 0x004fe20000000000 */
[----:B------:R-:W-:Y:S01]  /*06a0*/  FADD R5, R5, 9.9999997473787516356e-06 ;  /* 0x3727c5ac05057421 */ /* 0x000fe20000000000 */
[----:B------:R-:W-:-:S04]  /*06b0*/  FADD R6, R6, 9.9999997473787516356e-06 ;  /* 0x3727c5ac06067421 */ /* 0x000fc80000000000 */
[----:B------:R-:W0:Y:S01]  /*06c0*/  MUFU.SQRT R4, R4 ;  /* 0x0000000400047308 */ /* 0x000e220000002000 */
[----:B------:R-:W-:-:S07]  /*06d0*/  FADD R21, R7, 9.9999997473787516356e-06 ;  /* 0x3727c5ac07157421 */ /* 0x000fce0000000000 */
[----:B------:R-:W1:Y:S08]  /*06e0*/  MUFU.SQRT R22, R5 ;  /* 0x0000000500167308 */ /* 0x000e700000002000 */
[----:B------:R-:W2:Y:S01]  /*06f0*/  MUFU.SQRT R29, R6 ;  /* 0x00000006001d7308 */ /* 0x000ea20000002000 */
[----:B0-----:R-:W-:-:S07]  /*0700*/  FSETP.GT.AND P3, PT, R4, 8.50705917302346158658e+37, PT ;  /* 0x7e8000000400780b */ /* 0x001fce0003f64000 */
[----:B------:R-:W0:Y:S01]  /*0710*/  MUFU.SQRT R20, R21 ;  /* 0x0000001500147308 */ /* 0x000e220000002000 */
[----:B-1----:R-:W-:Y:S02]  /*0720*/  FSETP.GT.AND P4, PT, R22, 8.50705917302346158658e+37, PT ;  /* 0x7e8000001600780b */ /* 0x002fe40003f84000 */
[----:B--2---:R-:W-:Y:S02]  /*0730*/  FSETP.GT.AND P6, PT, R29, 8.50705917302346158658e+37, PT ;  /* 0x7e8000001d00780b */ /* 0x004fe40003fc4000 */
[C---:B------:R-:W-:Y:S01]  /*0740*/  FSETP.GEU.AND P2, PT, R4.reuse, 1.175494350822287508e-38, PT ;  /* 0x008000000400780b */ /* 0x040fe20003f4e000 */
[----:B------:R-:W-:Y:S01]  /*0750*/  @P3 FMUL R4, R4, 0.25 ;  /* 0x3e80000004043820 */ /* 0x000fe20000400000 */
[----:B------:R-:W-:Y:S02]  /*0760*/  FSEL R23, R13, 1, P3 ;  /* 0x3f8000000d177808 */ /* 0x000fe40001800000 */
[----:B------:R-:W-:Y:S02]  /*0770*/  FSETP.GEU.AND P3, PT, R22, 1.175494350822287508e-38, PT ;  /* 0x008000001600780b */ /* 0x000fe40003f6e000 */
[----:B0-----:R-:W-:-:S03]  /*0780*/  FSETP.GT.AND P1, PT, R20, 8.50705917302346158658e+37, PT ;  /* 0x7e8000001400780b */ /* 0x001fc60003f24000 */
[----:B------:R-:W-:Y:S01]  /*0790*/  @P4 FMUL R22, R22, 0.25 ;  /* 0x3e80000016164820 */ /* 0x000fe20000400000 */
[----:B------:R-:W-:Y:S02]  /*07a0*/  FSEL R5, R13, 1, P4 ;  /* 0x3f8000000d057808 */ /* 0x000fe40002000000 */
[C---:B------:R-:W-:Y:S01]  /*07b0*/  FSETP.GEU.AND P4, PT, R29.reuse, 1.175494350822287508e-38, PT ;  /* 0x008000001d00780b */ /* 0x040fe20003f8e000 */
[----:B------:R-:W-:Y:S01]  /*07c0*/  @P6 FMUL R29, R29, 0.25 ;  /* 0x3e8000001d1d6820 */ /* 0x000fe20000400000 */
[C---:B------:R-:W-:Y:S02]  /*07d0*/  FSEL R6, R13.reuse, 1, P6 ;  /* 0x3f8000000d067808 */ /* 0x040fe40003000000 */
[----:B------:R-:W-:Y:S02]  /*07e0*/  FSEL R7, R13, 1, P1 ;  /* 0x3f8000000d077808 */ /* 0x000fe40000800000 */
[----:B------:R-:W0:Y:S01]  /*07f0*/  MUFU.RCP R13, R12 ;  /* 0x0000000c000d7308 */ /* 0x000e220000001000 */
[C---:B------:R-:W-:Y:S01]  /*0800*/  FSETP.GEU.AND P6, PT, R20.reuse, 1.175494350822287508e-38, PT ;  /* 0x008000001400780b */ /* 0x040fe20003fce000 */
[----:B------:R-:W-:Y:S01]  /*0810*/  @P1 FMUL R20, R20, 0.25 ;  /* 0x3e80000014141820 */ /* 0x000fe20000400000 */
[----:B------:R-:W-:Y:S01]  /*0820*/  @!P3 FMUL R22, R22, 16777216 ;  /* 0x4b8000001616b820 */ /* 0x000fe20000400000 */
[----:B------:R-:W-:-:S10]  /*0830*/  @!P2 FMUL R4, R4, 16777216 ;  /* 0x4b8000000404a820 */ /* 0x000fd40000400000 */
[----:B------:R-:W-:Y:S01]  /*0840*/  @!P6 FMUL R20, R20, 16777216 ;  /* 0x4b8000001414e820 */ /* 0x000fe20000400000 */
[----:B0-----:R-:W-:-:S03]  /*0850*/  FMUL R13, R13, R18 ;  /* 0x000000120d0d7220 */ /* 0x001fc60000400000 */
[----:B------:R0:W1:Y:S01]  /*0860*/  MUFU.RCP R18, R20 ;  /* 0x0000001400127308 */ /* 0x0000620000001000 */
[----:B------:R-:W-:Y:S01]  /*0870*/  FMUL R21, R13, R10 ;  /* 0x0000000a0d157220 */ /* 0x000fe20000400000 */
[----:B------:R-:W-:Y:S01]  /*0880*/  @!P4 FMUL R29, R29, 16777216 ;  /* 0x4b8000001d1dc820 */ /* 0x000fe20000400000 */
[----:B------:R-:W2:Y:S01]  /*0890*/  LDC.64 R12, c[0x0][0x228] ;  /* 0x00008a00ff0c7b82 */ /* 0x000ea20000000a00 */
[----:B0-----:R-:W-:-:S07]  /*08a0*/  FMUL R20, R28, R11 ;  /* 0x0000000b1c147220 */ /* 0x001fce0000400000 */
[----:B------:R-:W0:Y:S01]  /*08b0*/  LDC.64 R10, c[0x0][0x230] ;  /* 0x00008c00ff0a7b82 */ /* 0x000e220000000a00 */
[----:B------:R-:W-:Y:S08]  /*08c0*/  MUFU.RCP R22, R22 ;  /* 0x0000001600167308 */ /* 0x000ff00000001000 */
[----:B------:R-:W3:Y:S08]  /*08d0*/  MUFU.RCP R29, R29 ;  /* 0x0000001d001d7308 */ /* 0x000ef00000001000 */
[----:B------:R-:W4:Y:S01]  /*08e0*/  MUFU.RCP R4, R4 ;  /* 0x0000000400047308 */ /* 0x000f220000001000 */
[----:B------:R-:W-:Y:S01]  /*08f0*/  ISETP.NE.AND P1, PT, R26, RZ, PT ;  /* 0x000000ff1a00720c */ /* 0x000fe20003f25270 */
[----:B------:R-:W-:Y:S01]  /*0900*/  @!P6 FMUL R7, R7, 16777216 ;  /* 0x4b8000000707e820 */ /* 0x000fe20000400000 */
[----:B------:R-:W-:Y:S01]  /*0910*/  @!P4 FMUL R6, R6, 16777216 ;  /* 0x4b8000000606c820 */ /* 0x000fe20000400000 */
[----:B------:R-:W-:Y:S01]  /*0920*/  @!P3 FMUL R5, R5, 16777216 ;  /* 0x4b8000000505b820 */ /* 0x000fe20000400000 */
[----:B------:R-:W-:Y:S01]  /*0930*/  @!P2 FMUL R23, R23, 16777216 ;  /* 0x4b8000001717a820 */ /* 0x000fe20000400000 */
[----:B-1----:R-:W-:Y:S01]  /*0940*/  FMUL R18, R18, R7 ;  /* 0x0000000712127220 */ /* 0x002fe20000400000 */
[----:B---3--:R-:W-:Y:S01]  /*0950*/  FMUL R29, R29, R6 ;  /* 0x000000061d1d7220 */ /* 0x008fe20000400000 */
[----:B------:R-:W-:Y:S01]  /*0960*/  FMUL R26, R22, R5 ;  /* 0x00000005161a7220 */ /* 0x000fe20000400000 */
[----:B0-----:R-:W-:Y:S01]  /*0970*/  IMAD.WIDE R32, R27, 0x4, R10 ;  /* 0x000000041b207825 */ /* 0x001fe200078e020a */
[----:B------:R-:W-:-:S03]  /*0980*/  CS2R R6, SRZ ;  /* 0x0000000000067805 */ /* 0x000fc6000001ff00 */
[----:B------:R-:W-:Y:S01]  /*0990*/  IMAD.WIDE R30, R25, 0x4, R10 ;  /* 0x00000004191e7825 */ /* 0x000fe200078e020a */
[----:B------:R-:W-:-:S03]  /*09a0*/  CS2R R10, SRZ ;  /* 0x00000000000a7805 */ /* 0x000fc6000001ff00 */
[----:B----4-:R-:W-:Y:S01]  /*09b0*/  FMUL R23, R4, R23 ;  /* 0x0000001704177220 */ /* 0x010fe20000400000 */
[----:B------:R-:W-:Y:S01]  /*09c0*/  CS2R R4, SRZ ;  /* 0x0000000000047805 */ /* 0x000fe2000001ff00 */
[--C-:B--2---:R-:W-:Y:S01]  /*09d0*/  IMAD.WIDE R34, R27, 0x4, R12.reuse ;  /* 0x000000041b227825 */ /* 0x104fe200078e020c */
[----:B------:R-:W2:Y:S04]  /*09e0*/  @!P1 LDG.E.EL.128 R8, desc[UR6][R32.64] ;  /* 0x0000000620089981 */ /* 0x000ea8000c2e1d00 */
[----:B------:R-:W2:Y:S01]  /*09f0*/  @!P1 LDG.E.EL.128 R4, desc[UR6][R34.64] ;  /* 0x0000000622049981 */ /* 0x000ea2000c2e1d00 */
[----:B------:R-:W-:Y:S01]  /*0a00*/  FMUL R22, R18, R19 ;  /* 0x0000001312167220 */ /* 0x000fe20000400000 */
[----:B------:R-:W-:Y:S01]  /*0a10*/  FMUL R29, R29, R14 ;  /* 0x0000000e1d1d7220 */ /* 0x000fe20000400000 */
[----:B------:R-:W-:Y:S01]  /*0a20*/  IMAD.WIDE R18, R25, 0x4, R12 ;  /* 0x0000000419127825 */ /* 0x000fe200078e020c */
[----:B------:R-:W-:-:S03]  /*0a30*/  CS2R R12, SRZ ;  /* 0x00000000000c7805 */ /* 0x000fc6000001ff00 */
[----:B------:R-:W-:Y:S01]  /*0a40*/  FMUL R26, R26, R17 ;  /* 0x000000111a1a7220 */ /* 0x000fe20000400000 */
[----:B------:R-:W0:Y:S01]  /*0a50*/  S2UR UR5, SR_CgaCtaId ;  /* 0x00000000000579c3 */ /* 0x000e220000008800 */
[----:B------:R-:W-:Y:S01]  /*0a60*/  FMUL R23, R23, R24 ;  /* 0x0000001817177220 */ /* 0x000fe20000400000 */
[----:B------:R-:W-:Y:S01]  /*0a70*/  UMOV UR4, 0x400 ;  /* 0x0000040000047882 */ /* 0x000fe20000000000 */
[----:B------:R-:W-:Y:S01]  /*0a80*/  ISETP.GE.AND P6, PT, R0, 0xc4, PT ;  /* 0x000000c40000780c */ /* 0x000fe20003fc6270 */
[----:B--2---:R-:W-:Y:S01]  /*0a90*/  FFMA R4, R15, R4, R8 ;  /* 0x000000040f047223 */ /* 0x004fe20000000008 */
[----:B------:R-:W-:Y:S01]  /*0aa0*/  CS2R R14, SRZ ;  /* 0x00000000000e7805 */ /* 0x000fe2000001ff00 */
[----:B------:R-:W-:Y:S01]  /*0ab0*/  FFMA R5, R16, R5, R9 ;  /* 0x0000000510057223 */ /* 0x000fe20000000009 */
[----:B------:R-:W-:-:S04]  /*0ac0*/  CS2R R16, SRZ ;  /* 0x0000000000107805 */ /* 0x000fc8000001ff00 */
[----:B------:R1:W2:Y:S02]  /*0ad0*/  @!P0 LDG.E.EL.128 R12, desc[UR6][R18.64] ;  /* 0x00000006120c8981 */ /* 0x0002a4000c2e1d00 */
[----:B-1----:R-:W-:-:S06]  /*0ae0*/  CS2R R18, SRZ ;  /* 0x0000000000127805 */ /* 0x002fcc000001ff00 */
[----:B------:R1:W2:Y:S01]  /*0af0*/  @!P0 LDG.E.EL.128 R16, desc[UR6][R30.64] ;  /* 0x000000061e108981 */ /* 0x0002a2000c2e1d00 */
[----:B------:R-:W-:Y:S01]  /*0b00*/  LOP3.LUT R8, R3, 0x7f, R2, 0xf8, !PT ;  /* 0x0000007f03087812 */ /* 0x000fe200078ef802 */
[----:B------:R-:W-:Y:S02]  /*0b10*/  FFMA R10, R21, R6, R10 ;  /* 0x00000006150a7223 */ /* 0x000fe4000000000a */
[----:B------:R-:W3:Y:S02]  /*0b20*/  S2R R6, SR_TID.X ;  /* 0x0000000000067919 */ /* 0x000ee40000002100 */
[----:B------:R-:W-:-:S05]  /*0b30*/  IMAD.HI R9, R8, 0x66666667, RZ ;  /* 0x6666666708097827 */ /* 0x000fca00078e02ff */
[----:B------:R-:W-:-:S04]  /*0b40*/  SHF.R.U32.HI R28, RZ, 0x1f, R9 ;  /* 0x0000001fff1c7819 */ /* 0x000fc80000011609 */
[----:B------:R-:W-:Y:S01]  /*0b50*/  LEA.HI.SX32 R9, R9, R28, 0x19 ;  /* 0x0000001c09097211 */ /* 0x000fe200078fcaff */
[----:B------:R-:W-:Y:S01]  /*0b60*/  FFMA R11, R20, R7, R11 ;  /* 0x00000007140b7223 */ /* 0x000fe2000000000b */
[----:B------:R-:W-:-:S03]  /*0b70*/  LOP3.LUT R20, R2, 0x7f, RZ, 0xc0, !PT ;  /* 0x0000007f02147812 */ /* 0x000fc600078ec0ff */
[----:B------:R-:W-:-:S04]  /*0b80*/  IMAD R7, R9, -0x140, R8 ;  /* 0xfffffec009077824 */ /* 0x000fc800078e0208 */
[----:B------:R-:W-:Y:S01]  /*0b90*/  IMAD R2, R7, 0xc4, R0 ;  /* 0x000000c407027824 */ /* 0x000fe200078e0200 */
[----:B------:R-:W-:-:S03]  /*0ba0*/  LOP3.LUT R7, R3, 0x80, R20, 0xfe, !PT ;  /* 0x0000008003077812 */ /* 0x000fc600078efe14 */
[----:B------:R-:W-:Y:S02]  /*0bb0*/  IMAD R2, R9, 0x63880, R2 ;  /* 0x0006388009027824 */ /* 0x000fe400078e0202 */
[----:B------:R-:W-:Y:S01]  /*0bc0*/  IMAD.HI R9, R7, 0x66666667, RZ ;  /* 0x6666666707097827 */ /* 0x000fe200078e02ff */
[----:B------:R-:W-:-:S04]  /*0bd0*/  FSETP.GEU.AND P1, PT, R4, RZ, PT ;  /* 0x000000ff0400720b */ /* 0x000fc80003f2e000 */
[----:B------:R-:W-:Y:S02]  /*0be0*/  SHF.R.U32.HI R24, RZ, 0x1f, R9 ;  /* 0x0000001fff187819 */ /* 0x000fe40000011609 */
[----:B-1----:R-:W-:Y:S02]  /*0bf0*/  FSEL R30, R4, RZ, P1 ;  /* 0x000000ff041e7208 */ /* 0x002fe40000800000 */
[----:B------:R-:W-:Y:S02]  /*0c00*/  LEA.HI.SX32 R24, R9, R24, 0x19 ;  /* 0x0000001809187211 */ /* 0x000fe400078fcaff */
[----:B---3--:R-:W-:Y:S02]  /*0c10*/  SHF.L.U32 R9, R6, 0x2, RZ ;  /* 0x0000000206097819 */ /* 0x008fe400000006ff */
[----:B------:R-:W-:Y:S01]  /*0c20*/  FSETP.GEU.AND P1, PT, R5, RZ, PT ;  /* 0x000000ff0500720b */ /* 0x000fe20003f2e000 */
[----:B0-----:R-:W-:Y:S01]  /*0c30*/  UPRMT UR4, UR5, 0x654, UR4 ;  /* 0x0000065405047896 */ /* 0x001fe20008000004 */
[----:B------:R-:W-:-:S02]  /*0c40*/  LOP3.LUT R21, R9, 0x1fc, RZ, 0xc0, !PT ;  /* 0x000001fc09157812 */ /* 0x000fc400078ec0ff */
[----:B------:R-:W-:Y:S02]  /*0c50*/  FSEL R32, R5, RZ, P1 ;  /* 0x000000ff05207208 */ /* 0x000fe40000800000 */
[----:B------:R-:W-:Y:S01]  /*0c60*/  FSETP.GEU.AND P1, PT, R10, RZ, PT ;  /* 0x000000ff0a00720b */ /* 0x000fe20003f2e000 */
[----:B------:R-:W-:Y:S01]  /*0c70*/  IMAD R9, R24, -0x140, R7 ;  /* 0xfffffec018097824 */ /* 0x000fe200078e0207 */
[----:B------:R-:W-:Y:S02]  /*0c80*/  ISETP.LT.AND P0, PT, R7, 0x500, !P6 ;  /* 0x000005000700780c */ /* 0x000fe40007701270 */
[----:B------:R-:W-:Y:S02]  /*0c90*/  LEA R7, R21, UR4, 0x3 ;  /* 0x0000000415077c11 */ /* 0x000fe4000f8e18ff */
[----:B------:R-:W-:Y:S02]  /*0ca0*/  FSEL R10, R10, RZ, P1 ;  /* 0x000000ff0a0a7208 */ /* 0x000fe40000800000 */
[C---:B------:R-:W-:Y:S01]  /*0cb0*/  FSETP.GEU.AND P1, PT, R11.reuse, RZ, PT ;  /* 0x000000ff0b00720b */ /* 0x040fe20003f2e000 */
[----:B------:R0:W-:Y:S04]  /*0cc0*/  STS [R7], R30 ;  /* 0x0000001e07007388 */ /* 0x0001e80000000800 */
[----:B------:R-:W-:Y:S01]  /*0cd0*/  STS [R7+0x8], R32 ;  /* 0x0000082007007388 */ /* 0x000fe20000000800 */
[----:B0-----:R-:W-:-:S03]  /*0ce0*/  FSEL R30, R11, RZ, P1 ;  /* 0x000000ff0b1e7208 */ /* 0x001fc60000800000 */
[----:B------:R0:W-:Y:S04]  /*0cf0*/  STS [R7+0x10], R10 ;  /* 0x0000100a07007388 */ /* 0x0001e80000000800 */
[----:B------:R1:W-:Y:S01]  /*0d00*/  STS [R7+0x18], R30 ;  /* 0x0000181e07007388 */ /* 0x0003e20000000800 */
[----:B------:R-:W-:Y:S01]  /*0d10*/  LOP3.LUT R5, R3, 0x100, R20, 0xfe, !PT ;  /* 0x0000010003057812 */ /* 0x000fe200078efe14 */
[----:B------:R-:W-:Y:S01]  /*0d20*/  IMAD R9, R9, 0xc4, R0 ;  /* 0x000000c409097824 */ /* 0x000fe200078e0200 */
[----:B------:R-:W-:-:S03]  /*0d30*/  LOP3.LUT R3, R3, 0x180, R20, 0xfe, !PT ;  /* 0x0000018003037812 */ /* 0x000fc600078efe14 */
[----:B------:R-:W-:Y:S02]  /*0d40*/  IMAD R4, R24, 0x63880, R9 ;  /* 0x0006388018047824 */ /* 0x000fe400078e0209 */
[----:B------:R-:W-:Y:S01]  /*0d50*/  IMAD.HI R24, R3, 0x66666667, RZ ;  /* 0x6666666703187827 */ /* 0x000fe200078e02ff */
[----:B------:R-:W-:Y:S02]  /*0d60*/  LOP3.LUT R6, R6, 0x7f, RZ, 0xc0, !PT ;  /* 0x0000007f06067812 */ /* 0x000fe400078ec0ff */
[----:B------:R-:W-:Y:S02]  /*0d70*/  LOP3.LUT R25, R20, 0x100, RZ, 0xfc, !PT ;  /* 0x0000010014197812 */ /* 0x000fe400078efcff */
[----:B------:R-:W-:Y:S02]  /*0d80*/  SHF.R.U32.HI R9, RZ, 0x1f, R24 ;  /* 0x0000001fff097819 */ /* 0x000fe40000011618 */
[----:B------:R-:W-:Y:S02]  /*0d90*/  LOP3.LUT R6, R6, 0x180, RZ, 0xfc, !PT ;  /* 0x0000018006067812 */ /* 0x000fe400078efcff */
[----:B------:R-:W-:-:S02]  /*0da0*/  LEA.HI.SX32 R24, R24, R9, 0x19 ;  /* 0x0000000918187211 */ /* 0x000fc400078fcaff */
[----:B------:R-:W-:Y:S02]  /*0db0*/  LEA R25, R25, UR4, 0x3 ;  /* 0x0000000419197c11 */ /* 0x000fe4000f8e18ff */
[----:B------:R-:W-:Y:S01]  /*0dc0*/  LEA R9, R6, UR4, 0x3 ;  /* 0x0000000406097c11 */ /* 0x000fe2000f8e18ff */
[----:B------:R-:W-:-:S05]  /*0dd0*/  IMAD.HI R28, R5, 0x66666667, RZ ;  /* 0x66666667051c7827 */ /* 0x000fca00078e02ff */
[----:B------:R-:W-:-:S04]  /*0de0*/  SHF.R.U32.HI R11, RZ, 0x1f, R28 ;  /* 0x0000001fff0b7819 */ /* 0x000fc8000001161c */
[----:B------:R-:W-:Y:S02]  /*0df0*/  LEA.HI.SX32 R28, R28, R11, 0x19 ;  /* 0x0000000b1c1c7211 */ /* 0x000fe400078fcaff */
[----:B0-----:R-:W0:Y:S08]  /*0e00*/  LDC.64 R10, c[0x0][0x238] ;  /* 0x00008e00ff0a7b82 */ /* 0x001e300000000a00 */
[----:B------:R-:W-:Y:S01]  /*0e10*/  BAR.SYNC.DEFER_BLOCKING 0x0 ;  /* 0x0000000000007b1d */ /* 0x000fe20000010000 */
[----:B--2---:R-:W-:Y:S01]  /*0e20*/  FFMA R12, R23, R12, R16 ;  /* 0x0000000c170c7223 */ /* 0x004fe20000000010 */
[----:B------:R-:W-:Y:S01]  /*0e30*/  FFMA R13, R26, R13, R17 ;  /* 0x0000000d1a0d7223 */ /* 0x000fe20000000011 */
[----:B------:R-:W-:Y:S01]  /*0e40*/  FFMA R14, R29, R14, R18 ;  /* 0x0000000e1d0e7223 */ /* 0x000fe20000000012 */
[----:B------:R-:W-:Y:S01]  /*0e50*/  FFMA R19, R22, R15, R19 ;  /* 0x0000000f16137223 */ /* 0x000fe20000000013 */
[----:B------:R-:W-:-:S02]  /*0e60*/  LOP3.LUT R15, R20, 0x80, RZ, 0xfc, !PT ;  /* 0x00000080140f7812 */ /* 0x000fc400078efcff */
[----:B------:R-:W-:Y:S02]  /*0e70*/  LEA R16, R20, UR4, 0x3 ;  /* 0x0000000414107c11 */ /* 0x000fe4000f8e18ff */
[----:B------:R-:W-:Y:S02]  /*0e80*/  LEA R15, R15, UR4, 0x3 ;  /* 0x000000040f0f7c11 */ /* 0x000fe4000f8e18ff */
[----:B------:R-:W-:Y:S01]  /*0e90*/  FSETP.GEU.AND P2, PT, R14, RZ, PT ;  /* 0x000000ff0e00720b */ /* 0x000fe20003f4e000 */
[----:B------:R-:W2:Y:S01]  /*0ea0*/  LDS R17, [R16] ;  /* 0x0000000010117984 */ /* 0x000ea20000000800 */
[----:B------:R-:W-:Y:S02]  /*0eb0*/  FSETP.GEU.AND P3, PT, R13, RZ, PT ;  /* 0x000000ff0d00720b */ /* 0x000fe40003f6e000 */
[----:B------:R-:W-:Y:S02]  /*0ec0*/  FSETP.GEU.AND P4, PT, R12, RZ, PT ;  /* 0x000000ff0c00720b */ /* 0x000fe40003f8e000 */
[----:B-1----:R-:W-:-:S02]  /*0ed0*/  FSEL R30, R14, RZ, P2 ;  /* 0x000000ff0e1e7208 */ /* 0x002fc40001000000 */
[----:B------:R-:W-:Y:S01]  /*0ee0*/  FSEL R26, R13, RZ, P3 ;  /* 0x000000ff0d1a7208 */ /* 0x000fe20001800000 */
[----:B------:R-:W1:Y:S01]  /*0ef0*/  LDS R14, [R15] ;  /* 0x000000000f0e7984 */ /* 0x000e620000000800 */
[----:B------:R-:W-:-:S03]  /*0f00*/  FSEL R6, R12, RZ, P4 ;  /* 0x000000ff0c067208 */ /* 0x000fc60002000000 */
[----:B------:R-:W3:Y:S04]  /*0f10*/  LDS R13, [R25] ;  /* 0x00000000190d7984 */ /* 0x000ee80000000800 */
[----:B------:R-:W4:Y:S01]  /*0f20*/  LDS R12, [R9] ;  /* 0x00000000090c7984 */ /* 0x000f220000000800 */
[----:B------:R-:W-:Y:S01]  /*0f30*/  BAR.SYNC.DEFER_BLOCKING 0x0 ;  /* 0x0000000000007b1d */ /* 0x000fe20000010000 */
[----:B------:R-:W-:-:S04]  /*0f40*/  FSETP.GEU.AND P1, PT, R19, RZ, PT ;  /* 0x000000ff1300720b */ /* 0x000fc80003f2e000 */
[----:B------:R-:W-:Y:S02]  /*0f50*/  FSEL R32, R19, RZ, P1 ;  /* 0x000000ff13207208 */ /* 0x000fe40000800000 */
[----:B------:R-:W-:Y:S01]  /*0f60*/  LOP3.LUT R18, R8, 0x300, RZ, 0xfc, !PT ;  /* 0x0000030008127812 */ /* 0x000fe200078efcff */
[----:B------:R5:W-:Y:S04]  /*0f70*/  STS [R7], R6 ;  /* 0x0000000607007388 */ /* 0x000be80000000800 */
[----:B------:R-:W-:Y:S04]  /*0f80*/  STS [R7+0x8], R26 ;  /* 0x0000081a07007388 */ /* 0x000fe80000000800 */
[----:B------:R-:W-:Y:S04]  /*0f90*/  STS [R7+0x10], R30 ;  /* 0x0000101e07007388 */ /* 0x000fe80000000800 */
[----:B------:R0:W-:Y:S01]  /*0fa0*/  STS [R7+0x18], R32 ;  /* 0x0000182007007388 */ /* 0x0001e20000000800 */
[----:B------:R-:W-:Y:S01]  /*0fb0*/  BAR.SYNC.DEFER_BLOCKING 0x0 ;  /* 0x0000000000007b1d */ /* 0x000fe20000010000 */
[----:B------:R-:W-:Y:S01]  /*0fc0*/  ISETP.LT.AND P1, PT, R5, 0x500, !P6 ;  /* 0x000005000500780c */ /* 0x000fe20007721270 */
[----:B------:R-:W-:-:S02]  /*0fd0*/  IMAD R5, R28, -0x140, R5 ;  /* 0xfffffec01c057824 */ /* 0x000fc400078e0205 */
[----:B------:R-:W-:Y:S01]  /*0fe0*/  IMAD.HI R23, R18, 0x66666667, RZ ;  /* 0x6666666712177827 */ /* 0x000fe200078e02ff */
[----:B------:R-:W-:-:S03]  /*0ff0*/  ISETP.LT.AND P2, PT, R8, 0x500, !P6 ;  /* 0x000005000800780c */ /* 0x000fc60007741270 */
[----:B------:R-:W-:Y:S01]  /*1000*/  IMAD R21, R5, 0xc4, R0 ;  /* 0x000000c405157824 */ /* 0x000fe200078e0200 */
[----:B-----5:R-:W-:Y:S02]  /*1010*/  SHF.R.U32.HI R6, RZ, 0x1f, R23 ;  /* 0x0000001fff067819 */ /* 0x020fe40000011617 */
[C---:B------:R-:W-:Y:S02]  /*1020*/  LOP3.LUT R19, R8.reuse, 0x280, RZ, 0xfc, !PT ;  /* 0x0000028008137812 */ /* 0x040fe400078efcff */
[----:B------:R-:W-:Y:S02]  /*1030*/  LOP3.LUT R20, R8, 0x200, RZ, 0xfc, !PT ;  /* 0x0000020008147812 */ /* 0x000fe400078efcff */
[----:B------:R-:W-:Y:S01]  /*1040*/  LEA.HI.SX32 R23, R23, R6, 0x19 ;  /* 0x0000000617177211 */ /* 0x000fe200078fcaff */
[----:B0-----:R-:W-:Y:S01]  /*1050*/  IMAD.WIDE R6, R2, 0x4, R10 ;  /* 0x0000000402067825 */ /* 0x001fe200078e020a */
[----:B------:R-:W0:Y:S04]  /*1060*/  LDS R16, [R16] ;  /* 0x0000000010107984 */ /* 0x000e280000000800 */
[----:B------:R-:W5:Y:S04]  /*1070*/  LDS R15, [R15] ;  /* 0x000000000f0f7984 */ /* 0x000f680000000800 */
[----:B------:R1:W0:Y:S01]  /*1080*/  LDS R5, [R25] ;  /* 0x0000000019057984 */ /* 0x0002220000000800 */
[----:B------:R-:W-:-:S04]  /*1090*/  IMAD.HI R22, R19, 0x66666667, RZ ;  /* 0x6666666713167827 */ /* 0x000fc800078e02ff */
[----:B------:R-:W-:Y:S01]  /*10a0*/  IMAD.HI R26, R20, 0x66666667, RZ ;  /* 0x66666667141a7827 */ /* 0x000fe200078e02ff */
[----:B--2---:R2:W-:Y:S01]  /*10b0*/  @P2 STG.E desc[UR6][R6.64], R17 ;  /* 0x0000001106002986 */ /* 0x0045e2000c101906 */
[----:B------:R-:W-:Y:S02]  /*10c0*/  SHF.R.U32.HI R27, RZ, 0x1f, R22 ;  /* 0x0000001fff1b7819 */ /* 0x000fe40000011616 */
[----:B------:R-:W-:Y:S01]  /*10d0*/  ISETP.LT.AND P2, PT, R3, 0x500, !P6 ;  /* 0x000005000300780c */ /* 0x000fe20007741270 */
[----:B------:R-:W-:Y:S01]  /*10e0*/  IMAD R3, R24, -0x140, R3 ;  /* 0xfffffec018037824 */ /* 0x000fe200078e0203 */
[----:B------:R-:W-:Y:S02]  /*10f0*/  SHF.R.U32.HI R29, RZ, 0x1f, R26 ;  /* 0x0000001fff1d7819 */ /* 0x000fe4000001161a */
[----:B------:R-:W-:Y:S01]  /*1100*/  LEA.HI.SX32 R22, R22, R27, 0x19 ;  /* 0x0000001b16167211 */ /* 0x000fe200078fcaff */
[----:B------:R-:W-:Y:S01]  /*1110*/  IMAD R31, R3, 0xc4, R0 ;  /* 0x000000c4031f7824 */ /* 0x000fe200078e0200 */
[----:B------:R-:W-:Y:S01]  /*1120*/  LEA.HI.SX32 R27, R26, R29, 0x19 ;  /* 0x0000001d1a1b7211 */ /* 0x000fe200078fcaff */
[----:B------:R-:W-:Y:S01]  /*1130*/  IMAD R3, R23, -0x140, R18 ;  /* 0xfffffec017037824 */ /* 0x000fe200078e0212 */
[----:B------:R-:W-:Y:S01]  /*1140*/  ISETP.LT.AND P3, PT, R18, 0x500, !P6 ;  /* 0x000005001200780c */ /* 0x000fe20007761270 */
[----:B-1----:R-:W-:-:S02]  /*1150*/  IMAD R25, R22, -0x140, R19 ;  /* 0xfffffec016197824 */ /* 0x002fc400078e0213 */
[----:B------:R-:W-:Y:S02]  /*1160*/  IMAD R29, R27, -0x140, R20 ;  /* 0xfffffec01b1d7824 */ /* 0x000fe400078e0214 */
[----:B------:R-:W-:Y:S02]  /*1170*/  IMAD R18, R3, 0xc4, R0 ;  /* 0x000000c403127824 */ /* 0x000fe400078e0200 */
[----:B------:R-:W-:Y:S01]  /*1180*/  IMAD.WIDE R2, R4, 0x4, R10 ;  /* 0x0000000404027825 */ /* 0x000fe200078e020a */
[----:B------:R-:W-:Y:S02]  /*1190*/  LOP3.LUT R8, R8, 0x380, RZ, 0xfc, !PT ;  /* 0x0000038008087812 */ /* 0x000fe400078efcff */
[----:B------:R-:W-:Y:S01]  /*11a0*/  ISETP.LT.AND P5, PT, R20, 0x500, !P6 ;  /* 0x000005001400780c */ /* 0x000fe200077a1270 */
[--C-:B--2---:R-:W-:Y:S01]  /*11b0*/  IMAD R6, R29, 0xc4, R0.reuse ;  /* 0x000000c41d067824 */ /* 0x104fe200078e0200 */
[----:B------:R-:W-:Y:S01]  /*11c0*/  ISETP.LT.AND P4, PT, R19, 0x500, !P6 ;  /* 0x000005001300780c */ /* 0x000fe20007781270 */
[----:B------:R-:W-:Y:S01]  /*11d0*/  IMAD R25, R25, 0xc4, R0 ;  /* 0x000000c419197824 */ /* 0x000fe200078e0200 */
[----:B------:R1:W-:Y:S01]  /*11e0*/  @P0 STG.E desc[UR6][R2.64], R14 ;  /* 0x0000000e02000986 */ /* 0x0003e2000c101906 */
[----:B------:R-:W-:Y:S01]  /*11f0*/  IMAD R21, R28, 0x63880, R21 ;  /* 0x000638801c157824 */ /* 0x000fe200078e0215 */
[----:B------:R-:W-:Y:S01]  /*1200*/  ISETP.LT.AND P0, PT, R8, 0x500, !P6 ;  /* 0x000005000800780c */ /* 0x000fe20007701270 */
[----:B------:R-:W-:-:S02]  /*1210*/  IMAD R19, R24, 0x63880, R31 ;  /* 0x0006388018137824 */ /* 0x000fc400078e021f */
[----:B------:R-:W-:Y:S02]  /*1220*/  IMAD R27, R27, 0x63880, R6 ;  /* 0x000638801b1b7824 */ /* 0x000fe400078e0206 */
[----:B------:R-:W-:Y:S02]  /*1230*/  IMAD R25, R22, 0x63880, R25 ;  /* 0x0006388016197824 */ /* 0x000fe400078e0219 */
[----:B------:R-:W-:Y:S02]  /*1240*/  IMAD R17, R23, 0x63880, R18 ;  /* 0x0006388017117824 */ /* 0x000fe400078e0212 */
[----:B------:R-:W-:-:S04]  /*1250*/  IMAD.WIDE R6, R21, 0x4, R10 ;  /* 0x0000000415067825 */ /* 0x000fc800078e020a */
[--C-:B------:R-:W-:Y:S01]  /*1260*/  IMAD.WIDE R22, R19, 0x4, R10.reuse ;  /* 0x0000000413167825 */ /* 0x100fe200078e020a */
[----:B---3--:R1:W-:Y:S03]  /*1270*/  @P1 STG.E desc[UR6][R6.64], R13 ;  /* 0x0000000d06001986 */ /* 0x0083e6000c101906 */
[--C-:B------:R-:W-:Y:S01]  /*1280*/  IMAD.WIDE R20, R27, 0x4, R10.reuse ;  /* 0x000000041b147825 */ /* 0x100fe200078e020a */
[----:B----4-:R1:W-:Y:S03]  /*1290*/  @P2 STG.E desc[UR6][R22.64], R12 ;  /* 0x0000000c16002986 */ /* 0x0103e6000c101906 */
[--C-:B------:R-:W-:Y:S01]  /*12a0*/  IMAD.WIDE R18, R25, 0x4, R10.reuse ;  /* 0x0000000419127825 */ /* 0x100fe200078e020a */
[----:B0-----:R1:W-:Y:S03]  /*12b0*/  @P5 STG.E desc[UR6][R20.64], R16 ;  /* 0x0000001014005986 */ /* 0x0013e6000c101906 */
[----:B------:R-:W-:Y:S01]  /*12c0*/  IMAD.WIDE R24, R17, 0x4, R10 ;  /* 0x0000000411187825 */ /* 0x000fe200078e020a */
[----:B-----5:R1:W-:Y:S04]  /*12d0*/  @P4 STG.E desc[UR6][R18.64], R15 ;  /* 0x0000000f12004986 */ /* 0x0203e8000c101906 */
[----:B------:R1:W-:Y:S01]  /*12e0*/  @P3 STG.E desc[UR6][R24.64], R5 ;  /* 0x0000000518003986 */ /* 0x0003e2000c101906 */
[----:B------:R-:W-:Y:S05]  /*12f0*/  @!P0 EXIT ;  /* 0x000000000000894d */ /* 0x000fea0003800000 */
[----:B------:R-:W0:Y:S01]  /*1300*/  LDS R9, [R9] ;  /* 0x0000000009097984 */ /* 0x000e220000000800 */
[----:B-1----:R-:W-:-:S05]  /*1310*/  IMAD.HI R2, R8, 0x66666667, RZ ;  /* 0x6666666708027827 */ /* 0x002fca00078e02ff */
[----:B------:R-:W-:-:S04]  /*1320*/  SHF.R.U32.HI R3, RZ, 0x1f, R2 ;  /* 0x0000001fff037819 */ /* 0x000fc80000011602 */
[----:B------:R-:W-:-:S05]  /*1330*/  LEA.HI.SX32 R3, R2, R3, 0x19 ;  /* 0x0000000302037211 */ /* 0x000fca00078fcaff */
[----:B------:R-:W-:-:S04]  /*1340*/  IMAD R5, R3, -0x140, R8 ;  /* 0xfffffec003057824 */ /* 0x000fc800078e0208 */
[----:B------:R-:W-:-:S04]  /*1350*/  IMAD R0, R5, 0xc4, R0 ;  /* 0x000000c405007824 */ /* 0x000fc800078e0200 */
[----:B------:R-:W-:-:S04]  /*1360*/  IMAD R3, R3, 0x63880, R0 ;  /* 0x0006388003037824 */ /* 0x000fc800078e0200 */
[----:B------:R-:W-:-:S05]  /*1370*/  IMAD.WIDE R10, R3, 0x4, R10 ;  /* 0x00000004030a7825 */ /* 0x000fca00078e020a */
[----:B0-----:R-:W-:Y:S01]  /*1380*/  STG.E desc[UR6][R10.64], R9 ;  /* 0x000000090a007986 */ /* 0x001fe2000c101906 */
[----:B------:R-:W-:Y:S05]  /*1390*/  EXIT ;  /* 0x000000000000794d */ /* 0x000fea0003800000 */
.L_x_0:
[----:B------:R-:W-:-:S00]  /*13a0*/  BRA `(.L_x_0) ;  /* 0xfffffffc00fc7947 */ /* 0x000fc0000383ffff */
[----:B------:R-:W-:-:S00]  /*13b0*/  NOP ;  /* 0x0000000000007918 */ /* 0x000fc00000000000 */
        /* <DEDUP_REMOVED lines=12> */
.L_x_1:


//--------------------- .nv.global.init           --------------------------
	.section	.nv.global.init,"aw",@progbits
.nv.global.init:
	.type		_$_str,@object
	.size		_$_str,(_$_str_$_2 - _$_str)
_$_str:
        /*0000*/ 	.byte	0x5f, 0x5f, 0x43, 0x55, 0x44, 0x41, 0x5f, 0x46, 0x54, 0x5a, 0x00
	.type		_$_str_$_2,@object
	.size		_$_str_$_2,(.L_1 - _$_str_$_2)
_$_str_$_2:
        /*000b*/ 	.byte	0x5f, 0x5f, 0x43, 0x55, 0x44, 0x41, 0x5f, 0x50, 0x52, 0x45, 0x43, 0x5f, 0x53, 0x51, 0x52, 0x54
        /*001b*/ 	.byte	0x00
.L_1:


//--------------------- .nv.shared.triton_poi_fused__native_batch_norm_legit_no_training_relu_47 --------------------------
	.section	.nv.shared.triton_poi_fused__native_batch_norm_legit_no_training_relu_47,"aw",@nobits
	.sectionflags	@""
	.align	16
	.zero		1024


//--------------------- .nv.constant0.triton_poi_fused__native_batch_norm_legit_no_training_relu_47 --------------------------
	.section	.nv.constant0.triton_poi_fused__native_batch_norm_legit_no_training_relu_47,"a",@progbits
	.sectionflags	@""
	.align	4
.nv.constant0.triton_poi_fused__native_batch_norm_legit_no_training_relu_47:
	.zero		584
